//
// Generated by NVIDIA NVVM Compiler
//
// Compiler Build ID: CL-36424714
// Cuda compilation tools, release 13.0, V13.0.88
// Based on NVVM 20.0.0
//

.version 9.0
.target sm_100
.address_size 64

	// .globl	_Z8identityPviS_i

.visible .entry _Z8identityPviS_i(
	.param .u64 .ptr .align 1 _Z8identityPviS_i_param_0,
	.param .u32 _Z8identityPviS_i_param_1,
	.param .u64 .ptr .align 1 _Z8identityPviS_i_param_2,
	.param .u32 _Z8identityPviS_i_param_3
)
{
	.reg .b32 	%r<11>;
	.reg .b64 	%rd<9>;

	ld.param.u64 	%rd1, [_Z8identityPviS_i_param_0];
	ld.param.u64 	%rd2, [_Z8identityPviS_i_param_2];
	cvta.to.global.u64 	%rd3, %rd2;
	cvta.to.global.u64 	%rd4, %rd1;
	mov.u32 	%r1, %ctaid.x;
	mov.u32 	%r2, %ntid.x;
	mov.u32 	%r3, %tid.x;
	mad.lo.s32 	%r4, %r1, %r2, %r3;
	add.s32 	%r5, %r4, 8;
	shr.s32 	%r6, %r5, 31;
	shr.u32 	%r7, %r6, 30;
	add.s32 	%r8, %r5, %r7;
	shr.s32 	%r9, %r8, 2;
	mul.wide.s32 	%rd5, %r9, 4;
	add.s64 	%rd6, %rd4, %rd5;
	ld.global.u32 	%r10, [%rd6];
	add.s64 	%rd7, %rd3, %rd5;
	st.global.u32 	[%rd7], %r10;
	ld.global.u64 	%rd8, [%rd4];
	st.global.u64 	[%rd3], %rd8;
	ret;

}


// ===== COMPILED SASS (sm_100) =====

	.target	sm_100

	.elftype	@"ET_EXEC"


//--------------------- .note.nv.tkinfo           --------------------------
	.section	.note.nv.tkinfo,"",@"SHT_NOTE"
	.sectionflags	@"SHF_NOTE_NV_TKINFO"
	.tkinfo
        /*0018*/ 	.word	0x00000002
        /*0030*/ 	.string	""
        /*0030*/ 	.string	"ptxas"
        /*0030*/ 	.string	"Cuda compilation tools, release 13.0, V13.0.88"
        /*0030*/ 	.string	"Build cuda_13.0.r13.0/compiler.36424714_0"
        /*0030*/ 	.string	"-arch sm_100 -m 64 "



//--------------------- .note.nv.cuinfo           --------------------------
	.section	.note.nv.cuinfo,"",@"SHT_NOTE"
	.sectionflags	@"SHF_NOTE_NV_CUINFO"
        /*0018*/ 	.short	0x0002
        /*001a*/ 	.short	0x0064
        /*001c*/ 	.short	0x0082
	.zero		2


//--------------------- .nv.info                  --------------------------
	.section	.nv.info,"",@"SHT_CUDA_INFO"
	.align	4


	//----- nvinfo : EIATTR_REGCOUNT
	.align		4
        /*0000*/ 	.byte	0x04, 0x2f
        /*0002*/ 	.short	(.L_1 - .L_0)
	.align		4
.L_0:
        /*0004*/ 	.word	index@(_Z8identityPviS_i)
        /*0008*/ 	.word	0x0000000c


	//----- nvinfo : EIATTR_FRAME_SIZE
	.align		4
.L_1:
        /*000c*/ 	.byte	0x04, 0x11
        /*000e*/ 	.short	(.L_3 - .L_2)
	.align		4
.L_2:
        /*0010*/ 	.word	index@(_Z8identityPviS_i)
        /*0014*/ 	.word	0x00000000


	//----- nvinfo : EIATTR_MIN_STACK_SIZE
	.align		4
.L_3:
        /*0018*/ 	.byte	0x04, 0x12
        /*001a*/ 	.short	(.L_5 - .L_4)
	.align		4
.L_4:
        /*001c*/ 	.word	index@(_Z8identityPviS_i)
        /*0020*/ 	.word	0x00000000
.L_5:


//--------------------- .nv.compat                --------------------------
	.section	.nv.compat,"",@"SHT_CUDA_COMPAT_INFO"
	.align	4
        /*0000*/ 	.byte	0x02, 0x09, 0x00, 0x00, 0x02, 0x02, 0x01, 0x00, 0x02, 0x05, 0x05, 0x00, 0x03, 0x07, 0x01, 0x01
        /*0010*/ 	.byte	0x02, 0x03, 0x00, 0x00, 0x02, 0x06, 0x01, 0x00, 0x04, 0x0b, 0x08, 0x00, 0x09, 0x00, 0x00, 0x00
        /*0020*/ 	.byte	0x00, 0x00, 0x00, 0x00


//--------------------- .nv.info._Z8identityPviS_i --------------------------
	.section	.nv.info._Z8identityPviS_i,"",@"SHT_CUDA_INFO"
	.sectionflags	@""
	.align	4


	//----- nvinfo : EIATTR_CUDA_API_VERSION
	.align		4
        /*0000*/ 	.byte	0x04, 0x37
        /*0002*/ 	.short	(.L_7 - .L_6)
.L_6:
        /*0004*/ 	.word	0x00000082


	//----- nvinfo : EIATTR_KPARAM_INFO
	.align		4
.L_7:
        /*0008*/ 	.byte	0x04, 0x17
        /*000a*/ 	.short	(.L_9 - .L_8)
.L_8:
        /*000c*/ 	.word	0x00000000
        /*0010*/ 	.short	0x0003
        /*0012*/ 	.short	0x0018
        /*0014*/ 	.byte	0x00, 0xf0, 0x11, 0x00


	//----- nvinfo : EIATTR_KPARAM_INFO
	.align		4
.L_9:
        /*0018*/ 	.byte	0x04, 0x17
        /*001a*/ 	.short	(.L_11 - .L_10)
.L_10:
        /*001c*/ 	.word	0x00000000
        /*0020*/ 	.short	0x0002
        /*0022*/ 	.short	0x0010
        /*0024*/ 	.byte	0x00, 0xf5, 0x21, 0x00


	//----- nvinfo : EIATTR_KPARAM_INFO
	.align		4
.L_11:
        /*0028*/ 	.byte	0x04, 0x17
        /*002a*/ 	.short	(.L_13 - .L_12)
.L_12:
        /*002c*/ 	.word	0x00000000
        /*0030*/ 	.short	0x0001
        /*0032*/ 	.short	0x0008
        /*0034*/ 	.byte	0x00, 0xf0, 0x11, 0x00


	//----- nvinfo : EIATTR_KPARAM_INFO
	.align		4
.L_13:
        /*0038*/ 	.byte	0x04, 0x17
        /*003a*/ 	.short	(.L_15 - .L_14)
.L_14:
        /*003c*/ 	.word	0x00000000
        /*0040*/ 	.short	0x0000
        /*0042*/ 	.short	0x0000
        /*0044*/ 	.byte	0x00, 0xf5, 0x21, 0x00


	//----- nvinfo : EIATTR_SPARSE_MMA_MASK
	.align		4
.L_15:
        /*0048*/ 	.byte	0x03, 0x50
        /*004a*/ 	.short	0x0000


	//----- nvinfo : EIATTR_MAXREG_COUNT
	.align		4
        /*004c*/ 	.byte	0x03, 0x1b
        /*004e*/ 	.short	0x00ff


	//----- nvinfo : EIATTR_MERCURY_ISA_VERSION
	.align		4
        /*0050*/ 	.byte	0x03, 0x5f
        /*0052*/ 	.short	0x0101


	//----- nvinfo : EIATTR_VRC_CTA_INIT_COUNT
	.align		4
        /*0054*/ 	.byte	0x02, 0x4a
	.zero		1
	.zero		1


	//----- nvinfo : EIATTR_EXIT_INSTR_OFFSETS
	.align		4
        /*0058*/ 	.byte	0x04, 0x1c
        /*005a*/ 	.short	(.L_17 - .L_16)


	//   ....[0]....
.L_16:
        /*005c*/ 	.word	0x00000140


	//----- nvinfo : EIATTR_CBANK_PARAM_SIZE
	.align		4
.L_17:
        /*0060*/ 	.byte	0x03, 0x19
        /*0062*/ 	.short	0x001c


	//----- nvinfo : EIATTR_PARAM_CBANK
	.align		4
        /*0064*/ 	.byte	0x04, 0x0a
        /*0066*/ 	.short	(.L_19 - .L_18)
	.align		4
.L_18:
        /*0068*/ 	.word	index@(.nv.constant0._Z8identityPviS_i)
        /*006c*/ 	.short	0x0380
        /*006e*/ 	.short	0x001c


	//----- nvinfo : EIATTR_SW_WAR
	.align		4
.L_19:
        /*0070*/ 	.byte	0x04, 0x36
        /*0072*/ 	.short	(.L_21 - .L_20)
.L_20:
        /*0074*/ 	.word	0x00000008
.L_21:


//--------------------- .nv.callgraph             --------------------------
	.section	.nv.callgraph,"",@"SHT_CUDA_CALLGRAPH"
	.align	4
	.sectionentsize	8
	.align		4
        /*0000*/ 	.word	0x00000000
	.align		4
        /*0004*/ 	.word	0xffffffff
	.align		4
        /*0008*/ 	.word	0x00000000
	.align		4
        /*000c*/ 	.word	0xfffffffe
	.align		4
        /*0010*/ 	.word	0x00000000
	.align		4
        /*0014*/ 	.word	0xfffffffd
	.align		4
        /*0018*/ 	.word	0x00000000
	.align		4
        /*001c*/ 	.word	0xfffffffc


//--------------------- .text._Z8identityPviS_i   --------------------------
	.section	.text._Z8identityPviS_i,"ax",@progbits
	.align	128
        .global         _Z8identityPviS_i
        .type           _Z8identityPviS_i,@function
        .size           _Z8identityPviS_i,(.L_x_1 - _Z8identityPviS_i)
        .other          _Z8identityPviS_i,@"STO_CUDA_ENTRY STV_DEFAULT"
_Z8identityPviS_i:
.text._Z8identityPviS_i:
[----:B------:R-:W-:Y:S01]  /*0000*/  LDC R1, c[0x0][0x37c] ;  /* 0x0000df00ff017b82 */ /* 0x000fe20000000800 */
[----:B------:R-:W0:Y:S07]  /*0010*/  S2R R5, SR_TID.X ;  /* 0x0000000000057919 */ /* 0x000e2e0000002100 */
[----:B------:R-:W0:Y:S08]  /*0020*/  S2UR UR4, SR_CTAID.X ;  /* 0x00000000000479c3 */ /* 0x000e300000002500 */
[----:B------:R-:W0:Y:S08]  /*0030*/  LDC R0, c[0x0][0x360] ;  /* 0x0000d800ff007b82 */ /* 0x000e300000000800 */
[----:B------:R-:W1:Y:S01]  /*0040*/  LDC.64 R2, c[0x0][0x380] ;  /* 0x0000e000ff027b82 */ /* 0x000e620000000a00 */
[----:B0-----:R-:W-:Y:S01]  /*0050*/  IMAD R0, R0, UR4, R5 ;  /* 0x0000000400007c24 */ /* 0x001fe2000f8e0205 */
[----:B------:R-:W0:Y:S04]  /*0060*/  LDCU.64 UR4, c[0x0][0x358] ;  /* 0x00006b00ff0477ac */ /* 0x000e280008000a00 */
[----:B------:R-:W-:-:S04]  /*0070*/  IADD3 R0, PT, PT, R0, 0x8, RZ ;  /* 0x0000000800007810 */ /* 0x000fc80007ffe0ff */
[----:B------:R-:W-:-:S04]  /*0080*/  SHF.R.S32.HI R5, RZ, 0x1f, R0 ;  /* 0x0000001fff057819 */ /* 0x000fc80000011400 */
[----:B------:R-:W-:-:S04]  /*0090*/  LEA.HI R5, R5, R0, RZ, 0x2 ;  /* 0x0000000005057211 */ /* 0x000fc800078f10ff */
[----:B------:R-:W-:Y:S02]  /*00a0*/  SHF.R.S32.HI R9, RZ, 0x2, R5 ;  /* 0x00000002ff097819 */ /* 0x000fe40000011405 */
[----:B------:R-:W2:Y:S03]  /*00b0*/  LDC.64 R4, c[0x0][0x390] ;  /* 0x0000e400ff047b82 */ /* 0x000ea60000000a00 */
[----:B-1----:R-:W-:-:S06]  /*00c0*/  IMAD.WIDE R2, R9, 0x4, R2 ;  /* 0x0000000409027825 */ /* 0x002fcc00078e0202 */
[----:B0-----:R-:W3:Y:S01]  /*00d0*/  LDG.E R3, desc[UR4][R2.64] ;  /* 0x0000000402037981 */ /* 0x001ee2000c1e1900 */
[----:B------:R-:W0:Y:S01]  /*00e0*/  LDC.64 R6, c[0x0][0x380] ;  /* 0x0000e000ff067b82 */ /* 0x000e220000000a00 */
[----:B--2---:R-:W-:-:S07]  /*00f0*/  IMAD.WIDE R4, R9, 0x4, R4 ;  /* 0x0000000409047825 */ /* 0x004fce00078e0204 */
[----:B------:R-:W1:Y:S01]  /*0100*/  LDC.64 R8, c[0x0][0x390] ;  /* 0x0000e400ff087b82 */ /* 0x000e620000000a00 */
[----:B---3--:R-:W-:Y:S04]  /*0110*/  STG.E desc[UR4][R4.64], R3 ;  /* 0x0000000304007986 */ /* 0x008fe8000c101904 */
[----:B0-----:R-:W1:Y:S04]  /*0120*/  LDG.E.64 R6, desc[UR4][R6.64] ;  /* 0x0000000406067981 */ /* 0x001e68000c1e1b00 */
[----:B-1----:R-:W-:Y:S01]  /*0130*/  STG.E.64 desc[UR4][R8.64], R6 ;  /* 0x0000000608007986 */ /* 0x002fe2000c101b04 */
[----:B------:R-:W-:Y:S05]  /*0140*/  EXIT ;  /* 0x000000000000794d */ /* 0x000fea0003800000 */
.L_x_0:
[----:B------:R-:W-:-:S00]  /*0150*/  BRA `(.L_x_0) ;  /* 0xfffffffc00fc7947 */ /* 0x000fc0000383ffff */
[----:B------:R-:W-:-:S00]  /*0160*/  NOP ;  /* 0x0000000000007918 */ /* 0x000fc00000000000 */
        /* <DEDUP_REMOVED lines=9> */
.L_x_1:


//--------------------- .nv.shared.reserved.0     --------------------------
	.section	.nv.shared.reserved.0,"aw",@nobits
	.weak		__nv_reservedSMEM_offset_0_alias
	.size		__nv_reservedSMEM_offset_0_alias, 0, 64
	.other		__nv_reservedSMEM_offset_0_alias,@"STO_CUDA_RESERVED_SHARED STV_DEFAULT"
__nv_reservedSMEM_offset_0_alias:
	.zero		0
	.zero		64


//--------------------- .nv.constant0._Z8identityPviS_i --------------------------
	.section	.nv.constant0._Z8identityPviS_i,"a",@progbits
	.sectionflags	@""
	.align	4
.nv.constant0._Z8identityPviS_i:
	.zero		924


//--------------------- SYMBOLS --------------------------

	.type		.nv.reservedSmem.offset0,@object
	.size		.nv.reservedSmem.offset0,0x4
